//
// Generated by NVIDIA NVVM Compiler
//
// Compiler Build ID: CL-36424714
// Cuda compilation tools, release 13.0, V13.0.88
// Based on NVVM 20.0.0
//

.version 9.0
.target sm_100
.address_size 64


.func  (.param .b32 func_retval0) _Z9Factoriali(
	.param .b32 _Z9Factoriali_param_0
)
{
	.reg .pred 	%p<6>;
	.reg .b32 	%r<43>;

	ld.param.u32 	%r40, [_Z9Factoriali_param_0];
	setp.eq.s32 	%p1, %r40, 0;
	mov.b32 	%r42, 1;
	@%p1 bra 	$L__BB0_8;
	and.b32  	%r1, %r40, 3;
	setp.lt.u32 	%p2, %r40, 4;
	mov.b32 	%r42, 1;
	@%p2 bra 	$L__BB0_5;
	add.s32 	%r34, %r40, -1;
	and.b32  	%r27, %r40, -4;
	neg.s32 	%r33, %r27;
	mov.b32 	%r42, 1;
$L__BB0_3:
	add.s32 	%r28, %r34, -2;
	mad.lo.s32 	%r29, %r42, %r34, %r42;
	add.s32 	%r30, %r34, -1;
	mul.lo.s32 	%r31, %r34, %r29;
	mul.lo.s32 	%r32, %r30, %r31;
	mul.lo.s32 	%r42, %r28, %r32;
	add.s32 	%r34, %r34, -4;
	add.s32 	%r33, %r33, 4;
	setp.ne.s32 	%p3, %r33, 0;
	@%p3 bra 	$L__BB0_3;
	add.s32 	%r40, %r34, 1;
$L__BB0_5:
	setp.eq.s32 	%p4, %r1, 0;
	@%p4 bra 	$L__BB0_8;
	neg.s32 	%r39, %r1;
$L__BB0_7:
	.pragma "nounroll";
	add.s32 	%r18, %r40, -1;
	mul.lo.s32 	%r42, %r40, %r42;
	add.s32 	%r39, %r39, 1;
	setp.ne.s32 	%p5, %r39, 0;
	mov.u32 	%r40, %r18;
	@%p5 bra 	$L__BB0_7;
$L__BB0_8:
	st.param.b32 	[func_retval0], %r42;
	ret;

}
	// .globl	_Z8MyKerneliPi
.visible .entry _Z8MyKerneliPi(
	.param .u32 _Z8MyKerneliPi_param_0,
	.param .u64 .ptr .align 1 _Z8MyKerneliPi_param_1
)
{
	.reg .b32 	%r<4>;
	.reg .b64 	%rd<3>;

	ld.param.u32 	%r1, [_Z8MyKerneliPi_param_0];
	ld.param.u64 	%rd1, [_Z8MyKerneliPi_param_1];
	cvta.to.global.u64 	%rd2, %rd1;
	{ // callseq 0, 0
	.param .b32 param0;
	st.param.b32 	[param0], %r1;
	.param .b32 retval0;
	call.uni (retval0), 
	_Z9Factoriali, 
	(
	param0
	);
	ld.param.b32 	%r2, [retval0];
	} // callseq 0
	st.global.u32 	[%rd2], %r2;
	ret;

}


// ===== COMPILED SASS (sm_100) =====

	.target	sm_100

	.elftype	@"ET_EXEC"


//--------------------- .note.nv.tkinfo           --------------------------
	.section	.note.nv.tkinfo,"",@"SHT_NOTE"
	.sectionflags	@"SHF_NOTE_NV_TKINFO"
	.tkinfo
        /*0018*/ 	.word	0x00000002
        /*0030*/ 	.string	""
        /*0030*/ 	.string	"ptxas"
        /*0030*/ 	.string	"Cuda compilation tools, release 13.0, V13.0.88"
        /*0030*/ 	.string	"Build cuda_13.0.r13.0/compiler.36424714_0"
        /*0030*/ 	.string	"-arch sm_100 -m 64 "



//--------------------- .note.nv.cuinfo           --------------------------
	.section	.note.nv.cuinfo,"",@"SHT_NOTE"
	.sectionflags	@"SHF_NOTE_NV_CUINFO"
        /*0018*/ 	.short	0x0002
        /*001a*/ 	.short	0x0064
        /*001c*/ 	.short	0x0082
	.zero		2


//--------------------- .nv.info                  --------------------------
	.section	.nv.info,"",@"SHT_CUDA_INFO"
	.align	4


	//----- nvinfo : EIATTR_REGCOUNT
	.align		4
        /*0000*/ 	.byte	0x04, 0x2f
        /*0002*/ 	.short	(.L_1 - .L_0)
	.align		4
.L_0:
        /*0004*/ 	.word	index@(_Z8MyKerneliPi)
        /*0008*/ 	.word	0x00000008


	//----- nvinfo : EIATTR_FRAME_SIZE
	.align		4
.L_1:
        /*000c*/ 	.byte	0x04, 0x11
        /*000e*/ 	.short	(.L_3 - .L_2)
	.align		4
.L_2:
        /*0010*/ 	.word	index@($_Z8MyKerneliPi$_Z9Factoriali)
        /*0014*/ 	.word	0x00000000


	//----- nvinfo : EIATTR_FRAME_SIZE
	.align		4
.L_3:
        /*0018*/ 	.byte	0x04, 0x11
        /*001a*/ 	.short	(.L_5 - .L_4)
	.align		4
.L_4:
        /*001c*/ 	.word	index@(_Z8MyKerneliPi)
        /*0020*/ 	.word	0x00000000


	//----- nvinfo : EIATTR_MIN_STACK_SIZE
	.align		4
.L_5:
        /*0024*/ 	.byte	0x04, 0x12
        /*0026*/ 	.short	(.L_7 - .L_6)
	.align		4
.L_6:
        /*0028*/ 	.word	index@(_Z8MyKerneliPi)
        /*002c*/ 	.word	0x00000000
.L_7:


//--------------------- .nv.compat                --------------------------
	.section	.nv.compat,"",@"SHT_CUDA_COMPAT_INFO"
	.align	4
        /*0000*/ 	.byte	0x02, 0x09, 0x00, 0x00, 0x02, 0x02, 0x01, 0x00, 0x02, 0x05, 0x05, 0x00, 0x03, 0x07, 0x01, 0x01
        /*0010*/ 	.byte	0x02, 0x03, 0x00, 0x00, 0x02, 0x06, 0x01, 0x00, 0x04, 0x0b, 0x08, 0x00, 0x09, 0x00, 0x00, 0x00
        /*0020*/ 	.byte	0x00, 0x00, 0x00, 0x00


//--------------------- .nv.info._Z8MyKerneliPi   --------------------------
	.section	.nv.info._Z8MyKerneliPi,"",@"SHT_CUDA_INFO"
	.sectionflags	@""
	.align	4


	//----- nvinfo : EIATTR_CUDA_API_VERSION
	.align		4
        /*0000*/ 	.byte	0x04, 0x37
        /*0002*/ 	.short	(.L_9 - .L_8)
.L_8:
        /*0004*/ 	.word	0x00000082


	//----- nvinfo : EIATTR_KPARAM_INFO
	.align		4
.L_9:
        /*0008*/ 	.byte	0x04, 0x17
        /*000a*/ 	.short	(.L_11 - .L_10)
.L_10:
        /*000c*/ 	.word	0x00000000
        /*0010*/ 	.short	0x0001
        /*0012*/ 	.short	0x0008
        /*0014*/ 	.byte	0x00, 0xf5, 0x21, 0x00


	//----- nvinfo : EIATTR_KPARAM_INFO
	.align		4
.L_11:
        /*0018*/ 	.byte	0x04, 0x17
        /*001a*/ 	.short	(.L_13 - .L_12)
.L_12:
        /*001c*/ 	.word	0x00000000
        /*0020*/ 	.short	0x0000
        /*0022*/ 	.short	0x0000
        /*0024*/ 	.byte	0x00, 0xf0, 0x11, 0x00


	//----- nvinfo : EIATTR_SPARSE_MMA_MASK
	.align		4
.L_13:
        /*0028*/ 	.byte	0x03, 0x50
        /*002a*/ 	.short	0x0000


	//----- nvinfo : EIATTR_MAXREG_COUNT
	.align		4
        /*002c*/ 	.byte	0x03, 0x1b
        /*002e*/ 	.short	0x00ff


	//----- nvinfo : EIATTR_MERCURY_ISA_VERSION
	.align		4
        /*0030*/ 	.byte	0x03, 0x5f
        /*0032*/ 	.short	0x0101


	//----- nvinfo : EIATTR_VRC_CTA_INIT_COUNT
	.align		4
        /*0034*/ 	.byte	0x02, 0x4a
	.zero		1
	.zero		1


	//----- nvinfo : EIATTR_EXIT_INSTR_OFFSETS
	.align		4
        /*0038*/ 	.byte	0x04, 0x1c
        /*003a*/ 	.short	(.L_15 - .L_14)


	//   ....[0]....
.L_14:
        /*003c*/ 	.word	0x00000060


	//----- nvinfo : EIATTR_CRS_STACK_SIZE
	.align		4
.L_15:
        /*0040*/ 	.byte	0x04, 0x1e
        /*0042*/ 	.short	(.L_17 - .L_16)
.L_16:
        /*0044*/ 	.word	0x00000000


	//----- nvinfo : EIATTR_CBANK_PARAM_SIZE
	.align		4
.L_17:
        /*0048*/ 	.byte	0x03, 0x19
        /*004a*/ 	.short	0x0010


	//----- nvinfo : EIATTR_PARAM_CBANK
	.align		4
        /*004c*/ 	.byte	0x04, 0x0a
        /*004e*/ 	.short	(.L_19 - .L_18)
	.align		4
.L_18:
        /*0050*/ 	.word	index@(.nv.constant0._Z8MyKerneliPi)
        /*0054*/ 	.short	0x0380
        /*0056*/ 	.short	0x0010


	//----- nvinfo : EIATTR_SW_WAR
	.align		4
.L_19:
        /*0058*/ 	.byte	0x04, 0x36
        /*005a*/ 	.short	(.L_21 - .L_20)
.L_20:
        /*005c*/ 	.word	0x00000008
.L_21:


//--------------------- .nv.callgraph             --------------------------
	.section	.nv.callgraph,"",@"SHT_CUDA_CALLGRAPH"
	.align	4
	.sectionentsize	8
	.align		4
        /*0000*/ 	.word	0x00000000
	.align		4
        /*0004*/ 	.word	0xffffffff
	.align		4
        /*0008*/ 	.word	0x00000000
	.align		4
        /*000c*/ 	.word	0xfffffffe
	.align		4
        /*0010*/ 	.word	0x00000000
	.align		4
        /*0014*/ 	.word	0xfffffffd
	.align		4
        /*0018*/ 	.word	0x00000000
	.align		4
        /*001c*/ 	.word	0xfffffffc


//--------------------- .text._Z8MyKerneliPi      --------------------------
	.section	.text._Z8MyKerneliPi,"ax",@progbits
	.align	128
        .global         _Z8MyKerneliPi
        .type           _Z8MyKerneliPi,@function
        .size           _Z8MyKerneliPi,(.L_x_9 - _Z8MyKerneliPi)
        .other          _Z8MyKerneliPi,@"STO_CUDA_ENTRY STV_DEFAULT"
_Z8MyKerneliPi:
.text._Z8MyKerneliPi:
[----:B------:R-:W-:Y:S01]  /*0000*/  LDC R1, c[0x0][0x37c] ;  /* 0x0000df00ff017b82 */ /* 0x000fe20000000800 */
[----:B------:R-:W-:Y:S01]  /*0010*/  MOV R2, 0x40 ;  /* 0x0000004000027802 */ /* 0x000fe20000000f00 */
[----:B------:R-:W0:Y:S06]  /*0020*/  LDCU.64 UR10, c[0x0][0x358] ;  /* 0x00006b00ff0a77ac */ /* 0x000e2c0008000a00 */
[----:B0-----:R-:W-:Y:S05]  /*0030*/  CALL.REL.NOINC `($_Z8MyKerneliPi$_Z9Factoriali) ;  /* 0x00000000000c7944 */ /* 0x001fea0003c00000 */
[----:B------:R-:W0:Y:S02]  /*0040*/  LDC.64 R2, c[0x0][0x388] ;  /* 0x0000e200ff027b82 */ /* 0x000e240000000a00 */
[----:B0-----:R-:W-:Y:S01]  /*0050*/  STG.E desc[UR10][R2.64], R5 ;  /* 0x0000000502007986 */ /* 0x001fe2000c10190a */
[----:B------:R-:W-:Y:S05]  /*0060*/  EXIT ;  /* 0x000000000000794d */ /* 0x000fea0003800000 */
        .type           $_Z8MyKerneliPi$_Z9Factoriali,@function
        .size           $_Z8MyKerneliPi$_Z9Factoriali,(.L_x_9 - $_Z8MyKerneliPi$_Z9Factoriali)
$_Z8MyKerneliPi$_Z9Factoriali:
[----:B------:R-:W0:Y:S01]  /*0070*/  LDCU UR4, c[0x0][0x380] ;  /* 0x00007000ff0477ac */ /* 0x000e220008000800 */
[----:B------:R-:W-:Y:S01]  /*0080*/  UMOV UR5, 0x1 ;  /* 0x0000000100057882 */ /* 0x000fe20000000000 */
[----:B0-----:R-:W-:-:S09]  /*0090*/  UISETP.NE.AND UP0, UPT, UR4, URZ, UPT ;  /* 0x000000ff0400728c */ /* 0x001fd2000bf05270 */
[----:B------:R-:W-:Y:S05]  /*00a0*/  BRA.U !UP0, `(.L_x_0) ;  /* 0x0000000508607547 */ /* 0x000fea000b800000 */
[----:B------:R-:W0:Y:S01]  /*00b0*/  LDCU UR4, c[0x0][0x380] ;  /* 0x00007000ff0477ac */ /* 0x000e220008000800 */
[----:B------:R-:W-:Y:S01]  /*00c0*/  UMOV UR5, 0x1 ;  /* 0x0000000100057882 */ /* 0x000fe20000000000 */
[----:B0-----:R-:W-:Y:S02]  /*00d0*/  UISETP.GE.U32.AND UP0, UPT, UR4, 0x4, UPT ;  /* 0x000000040400788c */ /* 0x001fe4000bf06070 */
[----:B------:R-:W-:-:S07]  /*00e0*/  ULOP3.LUT UR9, UR4, 0x3, URZ, 0xc0, !UPT ;  /* 0x0000000304097892 */ /* 0x000fce000f8ec0ff */
[----:B------:R-:W-:Y:S05]  /*00f0*/  BRA.U !UP0, `(.L_x_1) ;  /* 0x0000000508287547 */ /* 0x000fea000b800000 */
[----:B------:R-:W-:Y:S02]  /*0100*/  ULOP3.LUT UR5, UR4, 0xfffffffc, URZ, 0xc0, !UPT ;  /* 0xfffffffc04057892 */ /* 0x000fe4000f8ec0ff */
[----:B------:R-:W-:Y:S02]  /*0110*/  UIADD3 UR4, UPT, UPT, UR4, -0x1, URZ ;  /* 0xffffffff04047890 */ /* 0x000fe4000fffe0ff */
[----:B------:R-:W-:-:S03]  /*0120*/  UIADD3 UR6, UPT, UPT, -UR5, URZ, URZ ;  /* 0x000000ff05067290 */ /* 0x000fc6000fffe1ff */
[----:B------:R-:W-:Y:S01]  /*0130*/  UMOV UR5, 0x1 ;  /* 0x0000000100057882 */ /* 0x000fe20000000000 */
[----:B------:R-:W-:-:S09]  /*0140*/  UISETP.GE.AND UP0, UPT, UR6, URZ, UPT ;  /* 0x000000ff0600728c */ /* 0x000fd2000bf06270 */
[----:B------:R-:W-:Y:S05]  /*0150*/  BRA.U UP0, `(.L_x_2) ;  /* 0x0000000100e47547 */ /* 0x000fea000b800000 */
[----:B------:R-:W-:Y:S02]  /*0160*/  UIADD3 UR7, UPT, UPT, -UR6, URZ, URZ ;  /* 0x000000ff06077290 */ /* 0x000fe4000fffe1ff */
[----:B------:R-:W-:Y:S02]  /*0170*/  UPLOP3.LUT UP0, UPT, UPT, UPT, UPT, 0x80, 0x8 ;  /* 0x000000000008789c */ /* 0x000fe40003f0f070 */
[----:B------:R-:W-:-:S09]  /*0180*/  UISETP.GT.AND UP1, UPT, UR7, 0xc, UPT ;  /* 0x0000000c0700788c */ /* 0x000fd2000bf24270 */
[----:B------:R-:W-:Y:S05]  /*0190*/  BRA.U !UP1, `(.L_x_3) ;  /* 0x0000000109807547 */ /* 0x000fea000b800000 */
[----:B------:R-:W-:-:S11]  /*01a0*/  UPLOP3.LUT UP0, UPT, UPT, UPT, UPT, 0x40, 0x4 ;  /* 0x000000000004789c */ /* 0x000fd60003f0e870 */
.L_x_4:
[----:B------:R-:W-:Y:S02]  /*01b0*/  UIMAD UR5, UR4, UR5, UR5 ;  /* 0x00000005040572a4 */ /* 0x000fe4000f8e0205 */
[----:B------:R-:W-:Y:S02]  /*01c0*/  UIADD3 UR7, UPT, UPT, UR4, -0x1, URZ ;  /* 0xffffffff04077890 */ /* 0x000fe4000fffe0ff */
[----:B------:R-:W-:Y:S02]  /*01d0*/  UIMAD UR8, UR5, UR4, URZ ;  /* 0x00000004050872a4 */ /* 0x000fe4000f8e02ff */
[----:B------:R-:W-:Y:S02]  /*01e0*/  UIADD3 UR5, UPT, UPT, UR4, -0x2, URZ ;  /* 0xfffffffe04057890 */ /* 0x000fe4000fffe0ff */
[----:B------:R-:W-:Y:S02]  /*01f0*/  UIMAD UR7, UR7, UR8, URZ ;  /* 0x00000008070772a4 */ /* 0x000fe4000f8e02ff */
[----:B------:R-:W-:-:S02]  /*0200*/  UIADD3 UR8, UPT, UPT, UR4, -0x4, URZ ;  /* 0xfffffffc04087890 */ /* 0x000fc4000fffe0ff */
[----:B------:R-:W-:Y:S02]  /*0210*/  UIMAD UR5, UR5, UR7, URZ ;  /* 0x00000007050572a4 */ /* 0x000fe4000f8e02ff */
[----:B------:R-:W-:Y:S02]  /*0220*/  UIADD3 UR7, UPT, UPT, UR4, -0x5, URZ ;  /* 0xfffffffb04077890 */ /* 0x000fe4000fffe0ff */
[----:B------:R-:W-:Y:S02]  /*0230*/  UIMAD UR5, UR5, UR8, UR5 ;  /* 0x00000008050572a4 */ /* 0x000fe4000f8e0205 */
[----:B------:R-:W-:Y:S02]  /*0240*/  UIADD3 UR6, UPT, UPT, UR6, 0x10, URZ ;  /* 0x0000001006067890 */ /* 0x000fe4000fffe0ff */
[----:B------:R-:W-:Y:S02]  /*0250*/  UIMAD UR8, UR8, UR5, URZ ;  /* 0x00000005080872a4 */ /* 0x000fe4000f8e02ff */
[----:B------:R-:W-:-:S02]  /*0260*/  UIADD3 UR5, UPT, UPT, UR4, -0x6, URZ ;  /* 0xfffffffa04057890 */ /* 0x000fc4000fffe0ff */
[----:B------:R-:W-:Y:S02]  /*0270*/  UIMAD UR7, UR7, UR8, URZ ;  /* 0x00000008070772a4 */ /* 0x000fe4000f8e02ff */
[----:B------:R-:W-:Y:S02]  /*0280*/  UIADD3 UR8, UPT, UPT, UR4, -0x8, URZ ;  /* 0xfffffff804087890 */ /* 0x000fe4000fffe0ff */
[----:B------:R-:W-:Y:S02]  /*0290*/  UIMAD UR5, UR5, UR7, URZ ;  /* 0x00000007050572a4 */ /* 0x000fe4000f8e02ff */
[----:B------:R-:W-:Y:S02]  /*02a0*/  UIADD3 UR7, UPT, UPT, UR4, -0x9, URZ ;  /* 0xfffffff704077890 */ /* 0x000fe4000fffe0ff */
[----:B------:R-:W-:Y:S02]  /*02b0*/  UIMAD UR5, UR5, UR8, UR5 ;  /* 0x00000008050572a4 */ /* 0x000fe4000f8e0205 */
[----:B------:R-:W-:-:S02]  /*02c0*/  UISETP.GE.AND UP1, UPT, UR6, -0xc, UPT ;  /* 0xfffffff40600788c */ /* 0x000fc4000bf26270 */
[----:B------:R-:W-:Y:S02]  /*02d0*/  UIMAD UR8, UR8, UR5, URZ ;  /* 0x00000005080872a4 */ /* 0x000fe4000f8e02ff */
[----:B------:R-:W-:Y:S02]  /*02e0*/  UIADD3 UR5, UPT, UPT, UR4, -0xa, URZ ;  /* 0xfffffff604057890 */ /* 0x000fe4000fffe0ff */
[----:B------:R-:W-:Y:S02]  /*02f0*/  UIMAD UR7, UR7, UR8, URZ ;  /* 0x00000008070772a4 */ /* 0x000fe4000f8e02ff */
[----:B------:R-:W-:Y:S02]  /*0300*/  UIADD3 UR8, UPT, UPT, UR4, -0xc, URZ ;  /* 0xfffffff404087890 */ /* 0x000fe4000fffe0ff */
[----:B------:R-:W-:Y:S02]  /*0310*/  UIMAD UR5, UR5, UR7, URZ ;  /* 0x00000007050572a4 */ /* 0x000fe4000f8e02ff */
[----:B------:R-:W-:-:S02]  /*0320*/  UIADD3 UR7, UPT, UPT, UR4, -0xd, URZ ;  /* 0xfffffff304077890 */ /* 0x000fc4000fffe0ff */
[----:B------:R-:W-:-:S04]  /*0330*/  UIMAD UR5, UR5, UR8, UR5 ;  /* 0x00000008050572a4 */ /* 0x000fc8000f8e0205 */
[----:B------:R-:W-:Y:S02]  /*0340*/  UIMAD UR8, UR8, UR5, URZ ;  /* 0x00000005080872a4 */ /* 0x000fe4000f8e02ff */
[----:B------:R-:W-:Y:S02]  /*0350*/  UIADD3 UR5, UPT, UPT, UR4, -0xe, URZ ;  /* 0xfffffff204057890 */ /* 0x000fe4000fffe0ff */
[----:B------:R-:W-:Y:S02]  /*0360*/  UIMAD UR7, UR7, UR8, URZ ;  /* 0x00000008070772a4 */ /* 0x000fe4000f8e02ff */
[----:B------:R-:W-:Y:S02]  /*0370*/  UIADD3 UR4, UPT, UPT, UR4, -0x10, URZ ;  /* 0xfffffff004047890 */ /* 0x000fe4000fffe0ff */
[----:B------:R-:W-:Y:S01]  /*0380*/  UIMAD UR5, UR5, UR7, URZ ;  /* 0x00000007050572a4 */ /* 0x000fe2000f8e02ff */
[----:B------:R-:W-:Y:S11]  /*0390*/  BRA.U !UP1, `(.L_x_4) ;  /* 0xfffffffd09847547 */ /* 0x000ff6000b83ffff */
.L_x_3:
[----:B------:R-:W-:-:S04]  /*03a0*/  UIADD3 UR7, UPT, UPT, -UR6, URZ, URZ ;  /* 0x000000ff06077290 */ /* 0x000fc8000fffe1ff */
[----:B------:R-:W-:-:S09]  /*03b0*/  UISETP.GT.AND UP1, UPT, UR7, 0x4, UPT ;  /* 0x000000040700788c */ /* 0x000fd2000bf24270 */
[----:B------:R-:W-:Y:S05]  /*03c0*/  BRA.U !UP1, `(.L_x_5) ;  /* 0x0000000109407547 */ /* 0x000fea000b800000 */
        /* <DEDUP_REMOVED lines=15> */
[----:B------:R-:W-:-:S11]  /*04c0*/  UPLOP3.LUT UP0, UPT, UPT, UPT, UPT, 0x40, 0x4 ;  /* 0x000000000004789c */ /* 0x000fd60003f0e870 */
.L_x_5:
[----:B------:R-:W-:-:S09]  /*04d0*/  UISETP.NE.OR UP0, UPT, UR6, URZ, UP0 ;  /* 0x000000ff0600728c */ /* 0x000fd20008705670 */
[----:B------:R-:W-:Y:S05]  /*04e0*/  BRA.U !UP0, `(.L_x_6) ;  /* 0x0000000108287547 */ /* 0x000fea000b800000 */
.L_x_2:
[----:B------:R-:W-:Y:S02]  /*04f0*/  UIADD3 UR6, UPT, UPT, UR6, 0x4, URZ ;  /* 0x0000000406067890 */ /* 0x000fe4000fffe0ff */
[----:B------:R-:W-:Y:S02]  /*0500*/  UIMAD UR5, UR4, UR5, UR5 ;  /* 0x00000005040572a4 */ /* 0x000fe4000f8e0205 */
[----:B------:R-:W-:Y:S02]  /*0510*/  UISETP.NE.AND UP0, UPT, UR6, URZ, UPT ;  /* 0x000000ff0600728c */ /* 0x000fe4000bf05270 */
[----:B------:R-:W-:Y:S02]  /*0520*/  UIADD3 UR7, UPT, UPT, UR4, -0x1, URZ ;  /* 0xffffffff04077890 */ /* 0x000fe4000fffe0ff */
[----:B------:R-:W-:Y:S02]  /*0530*/  UIMAD UR8, UR5, UR4, URZ ;  /* 0x00000004050872a4 */ /* 0x000fe4000f8e02ff */
[----:B------:R-:W-:-:S02]  /*0540*/  UIADD3 UR5, UPT, UPT, UR4, -0x2, URZ ;  /* 0xfffffffe04057890 */ /* 0x000fc4000fffe0ff */
[----:B------:R-:W-:Y:S02]  /*0550*/  UIMAD UR7, UR7, UR8, URZ ;  /* 0x00000008070772a4 */ /* 0x000fe4000f8e02ff */
[----:B------:R-:W-:Y:S02]  /*0560*/  UIADD3 UR4, UPT, UPT, UR4, -0x4, URZ ;  /* 0xfffffffc04047890 */ /* 0x000fe4000fffe0ff */
[----:B------:R-:W-:Y:S01]  /*0570*/  UIMAD UR5, UR5, UR7, URZ ;  /* 0x00000007050572a4 */ /* 0x000fe2000f8e02ff */
[----:B------:R-:W-:Y:S11]  /*0580*/  BRA.U UP0, `(.L_x_2) ;  /* 0xfffffffd00d87547 */ /* 0x000ff6000b83ffff */
.L_x_6:
[----:B------:R-:W-:-:S12]  /*0590*/  UIADD3 UR4, UPT, UPT, UR4, 0x1, URZ ;  /* 0x0000000104047890 */ /* 0x000fd8000fffe0ff */
.L_x_1:
[----:B------:R-:W-:-:S09]  /*05a0*/  UISETP.NE.AND UP0, UPT, UR9, URZ, UPT ;  /* 0x000000ff0900728c */ /* 0x000fd2000bf05270 */
[----:B------:R-:W-:Y:S05]  /*05b0*/  BRA.U !UP0, `(.L_x_0) ;  /* 0x00000001081c7547 */ /* 0x000fea000b800000 */
[----:B------:R-:W-:-:S12]  /*05c0*/  UIADD3 UR6, UPT, UPT, -UR9, URZ, URZ ;  /* 0x000000ff09067290 */ /* 0x000fd8000fffe1ff */
.L_x_7:
[----:B------:R-:W-:Y:S02]  /*05d0*/  UIADD3 UR6, UPT, UPT, UR6, 0x1, URZ ;  /* 0x0000000106067890 */ /* 0x000fe4000fffe0ff */
[----:B------:R-:W-:Y:S02]  /*05e0*/  UIADD3 UR7, UPT, UPT, UR4, -0x1, URZ ;  /* 0xffffffff04077890 */ /* 0x000fe4000fffe0ff */
[----:B------:R-:W-:Y:S02]  /*05f0*/  UISETP.NE.AND UP0, UPT, UR6, URZ, UPT ;  /* 0x000000ff0600728c */ /* 0x000fe4000bf05270 */
[----:B------:R-:W-:-:S03]  /*0600*/  UIMAD UR5, UR5, UR4, URZ ;  /* 0x00000004050572a4 */ /* 0x000fc6000f8e02ff */
[----:B------:R-:W-:-:S04]  /*0610*/  UMOV UR4, UR7 ;  /* 0x0000000700047c82 */ /* 0x000fc80008000000 */
[----:B------:R-:W-:Y:S05]  /*0620*/  BRA.U UP0, `(.L_x_7) ;  /* 0xfffffffd00e87547 */ /* 0x000fea000b83ffff */
.L_x_0:
[----:B------:R-:W-:Y:S02]  /*0630*/  HFMA2 R3, -RZ, RZ, 0, 0 ;  /* 0x00000000ff037431 */ /* 0x000fe400000001ff */
[----:B------:R-:W-:Y:S02]  /*0640*/  IMAD.U32 R5, RZ, RZ, UR5 ;  /* 0x00000005ff057e24 */ /* 0x000fe4000f8e00ff */
[----:B------:R-:W-:Y:S05]  /*0650*/  RET.REL.NODEC R2 `(_Z8MyKerneliPi) ;  /* 0xfffffff802687950 */ /* 0x000fea0003c3ffff */
.L_x_8:
[----:B------:R-:W-:-:S00]  /*0660*/  BRA `(.L_x_8) ;  /* 0xfffffffc00fc7947 */ /* 0x000fc0000383ffff */
[----:B------:R-:W-:-:S00]  /*0670*/  NOP ;  /* 0x0000000000007918 */ /* 0x000fc00000000000 */
        /* <DEDUP_REMOVED lines=8> */
.L_x_9:


//--------------------- .nv.shared.reserved.0     --------------------------
	.section	.nv.shared.reserved.0,"aw",@nobits
	.weak		__nv_reservedSMEM_offset_0_alias
	.size		__nv_reservedSMEM_offset_0_alias, 0, 64
	.other		__nv_reservedSMEM_offset_0_alias,@"STO_CUDA_RESERVED_SHARED STV_DEFAULT"
__nv_reservedSMEM_offset_0_alias:
	.zero		0
	.zero		64


//--------------------- .nv.constant0._Z8MyKerneliPi --------------------------
	.section	.nv.constant0._Z8MyKerneliPi,"a",@progbits
	.sectionflags	@""
	.align	4
.nv.constant0._Z8MyKerneliPi:
	.zero		912


//--------------------- SYMBOLS --------------------------

	.type		.nv.reservedSmem.offset0,@object
	.size		.nv.reservedSmem.offset0,0x4
